//
// Generated by NVIDIA NVVM Compiler
//
// Compiler Build ID: CL-36424714
// Cuda compilation tools, release 13.0, V13.0.88
// Based on NVVM 20.0.0
//

.version 9.0
.target sm_100
.address_size 64

	// .globl	_Z4diffPdPiS_S_

.visible .entry _Z4diffPdPiS_S_(
	.param .u64 .ptr .align 1 _Z4diffPdPiS_S__param_0,
	.param .u64 .ptr .align 1 _Z4diffPdPiS_S__param_1,
	.param .u64 .ptr .align 1 _Z4diffPdPiS_S__param_2,
	.param .u64 .ptr .align 1 _Z4diffPdPiS_S__param_3
)
{
	.reg .pred 	%p<2>;
	.reg .b32 	%r<8>;
	.reg .b64 	%rd<15>;
	.reg .b64 	%fd<7>;

	ld.param.u64 	%rd1, [_Z4diffPdPiS_S__param_0];
	ld.param.u64 	%rd4, [_Z4diffPdPiS_S__param_1];
	ld.param.u64 	%rd2, [_Z4diffPdPiS_S__param_2];
	ld.param.u64 	%rd3, [_Z4diffPdPiS_S__param_3];
	cvta.to.global.u64 	%rd5, %rd4;
	mov.u32 	%r1, %ctaid.x;
	ld.global.u32 	%r2, [%rd5];
	setp.ge.s32 	%p1, %r1, %r2;
	@%p1 bra 	$L__BB0_2;
	cvta.to.global.u64 	%rd6, %rd1;
	cvta.to.global.u64 	%rd7, %rd2;
	cvta.to.global.u64 	%rd8, %rd3;
	add.s32 	%r3, %r1, 1;
	rem.u32 	%r4, %r3, %r2;
	add.s32 	%r5, %r1, %r2;
	add.s32 	%r6, %r5, -1;
	rem.s32 	%r7, %r6, %r2;
	mul.wide.u32 	%rd9, %r4, 8;
	add.s64 	%rd10, %rd6, %rd9;
	ld.global.f64 	%fd1, [%rd10];
	mul.wide.s32 	%rd11, %r7, 8;
	add.s64 	%rd12, %rd6, %rd11;
	ld.global.f64 	%fd2, [%rd12];
	sub.f64 	%fd3, %fd1, %fd2;
	ld.global.f64 	%fd4, [%rd7];
	div.rn.f64 	%fd5, %fd3, %fd4;
	mul.f64 	%fd6, %fd5, 0d3FE0000000000000;
	mul.wide.u32 	%rd13, %r1, 8;
	add.s64 	%rd14, %rd8, %rd13;
	st.global.f64 	[%rd14], %fd6;
$L__BB0_2:
	ret;

}


// ===== COMPILED SASS (sm_100) =====

	.target	sm_100

	.elftype	@"ET_EXEC"


//--------------------- .note.nv.tkinfo           --------------------------
	.section	.note.nv.tkinfo,"",@"SHT_NOTE"
	.sectionflags	@"SHF_NOTE_NV_TKINFO"
	.tkinfo
        /*0018*/ 	.word	0x00000002
        /*0030*/ 	.string	""
        /*0030*/ 	.string	"ptxas"
        /*0030*/ 	.string	"Cuda compilation tools, release 13.0, V13.0.88"
        /*0030*/ 	.string	"Build cuda_13.0.r13.0/compiler.36424714_0"
        /*0030*/ 	.string	"-arch sm_100 -m 64 "



//--------------------- .note.nv.cuinfo           --------------------------
	.section	.note.nv.cuinfo,"",@"SHT_NOTE"
	.sectionflags	@"SHF_NOTE_NV_CUINFO"
        /*0018*/ 	.short	0x0002
        /*001a*/ 	.short	0x0064
        /*001c*/ 	.short	0x0082
	.zero		2


//--------------------- .nv.info                  --------------------------
	.section	.nv.info,"",@"SHT_CUDA_INFO"
	.align	4


	//----- nvinfo : EIATTR_REGCOUNT
	.align		4
        /*0000*/ 	.byte	0x04, 0x2f
        /*0002*/ 	.short	(.L_1 - .L_0)
	.align		4
.L_0:
        /*0004*/ 	.word	index@(_Z4diffPdPiS_S_)
        /*0008*/ 	.word	0x00000019


	//----- nvinfo : EIATTR_FRAME_SIZE
	.align		4
.L_1:
        /*000c*/ 	.byte	0x04, 0x11
        /*000e*/ 	.short	(.L_3 - .L_2)
	.align		4
.L_2:
        /*0010*/ 	.word	index@($__internal_0_$__cuda_sm20_div_rn_f64_full)
        /*0014*/ 	.word	0x00000000


	//----- nvinfo : EIATTR_FRAME_SIZE
	.align		4
.L_3:
        /*0018*/ 	.byte	0x04, 0x11
        /*001a*/ 	.short	(.L_5 - .L_4)
	.align		4
.L_4:
        /*001c*/ 	.word	index@(_Z4diffPdPiS_S_)
        /*0020*/ 	.word	0x00000000


	//----- nvinfo : EIATTR_MIN_STACK_SIZE
	.align		4
.L_5:
        /*0024*/ 	.byte	0x04, 0x12
        /*0026*/ 	.short	(.L_7 - .L_6)
	.align		4
.L_6:
        /*0028*/ 	.word	index@(_Z4diffPdPiS_S_)
        /*002c*/ 	.word	0x00000000
.L_7:


//--------------------- .nv.compat                --------------------------
	.section	.nv.compat,"",@"SHT_CUDA_COMPAT_INFO"
	.align	4
        /*0000*/ 	.byte	0x02, 0x09, 0x00, 0x00, 0x02, 0x02, 0x01, 0x00, 0x02, 0x05, 0x05, 0x00, 0x03, 0x07, 0x01, 0x01
        /*0010*/ 	.byte	0x02, 0x03, 0x00, 0x00, 0x02, 0x06, 0x01, 0x00, 0x04, 0x0b, 0x08, 0x00, 0x01, 0x00, 0x00, 0x00
        /*0020*/ 	.byte	0x00, 0x00, 0x00, 0x00


//--------------------- .nv.info._Z4diffPdPiS_S_  --------------------------
	.section	.nv.info._Z4diffPdPiS_S_,"",@"SHT_CUDA_INFO"
	.sectionflags	@""
	.align	4


	//----- nvinfo : EIATTR_CUDA_API_VERSION
	.align		4
        /*0000*/ 	.byte	0x04, 0x37
        /*0002*/ 	.short	(.L_9 - .L_8)
.L_8:
        /*0004*/ 	.word	0x00000082


	//----- nvinfo : EIATTR_KPARAM_INFO
	.align		4
.L_9:
        /*0008*/ 	.byte	0x04, 0x17
        /*000a*/ 	.short	(.L_11 - .L_10)
.L_10:
        /*000c*/ 	.word	0x00000000
        /*0010*/ 	.short	0x0003
        /*0012*/ 	.short	0x0018
        /*0014*/ 	.byte	0x00, 0xf5, 0x21, 0x00


	//----- nvinfo : EIATTR_KPARAM_INFO
	.align		4
.L_11:
        /*0018*/ 	.byte	0x04, 0x17
        /*001a*/ 	.short	(.L_13 - .L_12)
.L_12:
        /*001c*/ 	.word	0x00000000
        /*0020*/ 	.short	0x0002
        /*0022*/ 	.short	0x0010
        /*0024*/ 	.byte	0x00, 0xf5, 0x21, 0x00


	//----- nvinfo : EIATTR_KPARAM_INFO
	.align		4
.L_13:
        /*0028*/ 	.byte	0x04, 0x17
        /*002a*/ 	.short	(.L_15 - .L_14)
.L_14:
        /*002c*/ 	.word	0x00000000
        /*0030*/ 	.short	0x0001
        /*0032*/ 	.short	0x0008
        /*0034*/ 	.byte	0x00, 0xf5, 0x21, 0x00


	//----- nvinfo : EIATTR_KPARAM_INFO
	.align		4
.L_15:
        /*0038*/ 	.byte	0x04, 0x17
        /*003a*/ 	.short	(.L_17 - .L_16)
.L_16:
        /*003c*/ 	.word	0x00000000
        /*0040*/ 	.short	0x0000
        /*0042*/ 	.short	0x0000
        /*0044*/ 	.byte	0x00, 0xf5, 0x21, 0x00


	//----- nvinfo : EIATTR_SPARSE_MMA_MASK
	.align		4
.L_17:
        /*0048*/ 	.byte	0x03, 0x50
        /*004a*/ 	.short	0x0000


	//----- nvinfo : EIATTR_MAXREG_COUNT
	.align		4
        /*004c*/ 	.byte	0x03, 0x1b
        /*004e*/ 	.short	0x00ff


	//----- nvinfo : EIATTR_MERCURY_ISA_VERSION
	.align		4
        /*0050*/ 	.byte	0x03, 0x5f
        /*0052*/ 	.short	0x0101


	//----- nvinfo : EIATTR_VRC_CTA_INIT_COUNT
	.align		4
        /*0054*/ 	.byte	0x02, 0x4a
	.zero		1
	.zero		1


	//----- nvinfo : EIATTR_EXIT_INSTR_OFFSETS
	.align		4
        /*0058*/ 	.byte	0x04, 0x1c
        /*005a*/ 	.short	(.L_19 - .L_18)


	//   ....[0]....
.L_18:
        /*005c*/ 	.word	0x00000060


	//   ....[1]....
        /*0060*/ 	.word	0x000004d0


	//----- nvinfo : EIATTR_CRS_STACK_SIZE
	.align		4
.L_19:
        /*0064*/ 	.byte	0x04, 0x1e
        /*0066*/ 	.short	(.L_21 - .L_20)
.L_20:
        /*0068*/ 	.word	0x00000000


	//----- nvinfo : EIATTR_CBANK_PARAM_SIZE
	.align		4
.L_21:
        /*006c*/ 	.byte	0x03, 0x19
        /*006e*/ 	.short	0x0020


	//----- nvinfo : EIATTR_PARAM_CBANK
	.align		4
        /*0070*/ 	.byte	0x04, 0x0a
        /*0072*/ 	.short	(.L_23 - .L_22)
	.align		4
.L_22:
        /*0074*/ 	.word	index@(.nv.constant0._Z4diffPdPiS_S_)
        /*0078*/ 	.short	0x0380
        /*007a*/ 	.short	0x0020


	//----- nvinfo : EIATTR_SW_WAR
	.align		4
.L_23:
        /*007c*/ 	.byte	0x04, 0x36
        /*007e*/ 	.short	(.L_25 - .L_24)
.L_24:
        /*0080*/ 	.word	0x00000008
.L_25:


//--------------------- .nv.callgraph             --------------------------
	.section	.nv.callgraph,"",@"SHT_CUDA_CALLGRAPH"
	.align	4
	.sectionentsize	8
	.align		4
        /*0000*/ 	.word	0x00000000
	.align		4
        /*0004*/ 	.word	0xffffffff
	.align		4
        /*0008*/ 	.word	0x00000000
	.align		4
        /*000c*/ 	.word	0xfffffffe
	.align		4
        /*0010*/ 	.word	0x00000000
	.align		4
        /*0014*/ 	.word	0xfffffffd
	.align		4
        /*0018*/ 	.word	0x00000000
	.align		4
        /*001c*/ 	.word	0xfffffffc


//--------------------- .text._Z4diffPdPiS_S_     --------------------------
	.section	.text._Z4diffPdPiS_S_,"ax",@progbits
	.align	128
        .global         _Z4diffPdPiS_S_
        .type           _Z4diffPdPiS_S_,@function
        .size           _Z4diffPdPiS_S_,(.L_x_7 - _Z4diffPdPiS_S_)
        .other          _Z4diffPdPiS_S_,@"STO_CUDA_ENTRY STV_DEFAULT"
_Z4diffPdPiS_S_:
.text._Z4diffPdPiS_S_:
[----:B------:R-:W-:Y:S08]  /*0000*/  LDC R1, c[0x0][0x37c] ;  /* 0x0000df00ff017b82 */ /* 0x000ff00000000800 */
[----:B------:R-:W0:Y:S01]  /*0010*/  LDC.64 R2, c[0x0][0x388] ;  /* 0x0000e200ff027b82 */ /* 0x000e220000000a00 */
[----:B------:R-:W0:Y:S02]  /*0020*/  LDCU.64 UR4, c[0x0][0x358] ;  /* 0x00006b00ff0477ac */ /* 0x000e240008000a00 */
[----:B0-----:R-:W2:Y:S01]  /*0030*/  LDG.E R3, desc[UR4][R2.64] ;  /* 0x0000000402037981 */ /* 0x001ea2000c1e1900 */
[----:B------:R-:W2:Y:S02]  /*0040*/  S2R R0, SR_CTAID.X ;  /* 0x0000000000007919 */ /* 0x000ea40000002500 */
[----:B--2---:R-:W-:-:S13]  /*0050*/  ISETP.GE.AND P0, PT, R0, R3, PT ;  /* 0x000000030000720c */ /* 0x004fda0003f06270 */
[----:B------:R-:W-:Y:S05]  /*0060*/  @P0 EXIT ;  /* 0x000000000000094d */ /* 0x000fea0003800000 */
[-C--:B------:R-:W-:Y:S01]  /*0070*/  IABS R2, R3.reuse ;  /* 0x0000000300027213 */ /* 0x080fe20000000000 */
[----:B------:R-:W0:Y:S01]  /*0080*/  I2F.U32.RP R9, R3 ;  /* 0x0000000300097306 */ /* 0x000e220000209000 */
[----:B------:R-:W-:Y:S01]  /*0090*/  IMAD.MOV R11, RZ, RZ, -R3 ;  /* 0x000000ffff0b7224 */ /* 0x000fe200078e0a03 */
[----:B------:R-:W-:Y:S01]  /*00a0*/  IABS R12, R3 ;  /* 0x00000003000c7213 */ /* 0x000fe20000000000 */
[----:B------:R-:W-:-:S05]  /*00b0*/  IMAD.MOV.U32 R4, RZ, RZ, RZ ;  /* 0x000000ffff047224 */ /* 0x000fca00078e00ff */
[----:B------:R-:W1:Y:S08]  /*00c0*/  I2F.RP R8, R2 ;  /* 0x0000000200087306 */ /* 0x000e700000209400 */
[----:B0-----:R-:W0:Y:S08]  /*00d0*/  MUFU.RCP R9, R9 ;  /* 0x0000000900097308 */ /* 0x001e300000001000 */
[----:B-1----:R-:W1:Y:S01]  /*00e0*/  MUFU.RCP R8, R8 ;  /* 0x0000000800087308 */ /* 0x002e620000001000 */
[----:B0-----:R-:W-:-:S07]  /*00f0*/  VIADD R6, R9, 0xffffffe ;  /* 0x0ffffffe09067836 */ /* 0x001fce0000000000 */
[----:B------:R0:W2:Y:S01]  /*0100*/  F2I.FTZ.U32.TRUNC.NTZ R5, R6 ;  /* 0x0000000600057305 */ /* 0x0000a2000021f000 */
[----:B-1----:R-:W-:Y:S01]  /*0110*/  VIADD R7, R8, 0xffffffe ;  /* 0x0ffffffe08077836 */ /* 0x002fe20000000000 */
[----:B------:R-:W-:Y:S01]  /*0120*/  IADD3 R8, PT, PT, R0, -0x1, R3 ;  /* 0xffffffff00087810 */ /* 0x000fe20007ffe003 */
[----:B0-----:R-:W-:-:S05]  /*0130*/  IMAD.MOV.U32 R6, RZ, RZ, RZ ;  /* 0x000000ffff067224 */ /* 0x001fca00078e00ff */
[----:B------:R-:W0:Y:S01]  /*0140*/  F2I.FTZ.U32.TRUNC.NTZ R7, R7 ;  /* 0x0000000700077305 */ /* 0x000e22000021f000 */
[----:B------:R-:W-:Y:S01]  /*0150*/  IABS R10, R8 ;  /* 0x00000008000a7213 */ /* 0x000fe20000000000 */
[----:B--2---:R-:W-:-:S04]  /*0160*/  IMAD R11, R11, R5, RZ ;  /* 0x000000050b0b7224 */ /* 0x004fc800078e02ff */
[----:B------:R-:W-:Y:S02]  /*0170*/  IMAD.HI.U32 R9, R5, R11, R4 ;  /* 0x0000000b05097227 */ /* 0x000fe400078e0004 */
[----:B------:R-:W1:Y:S02]  /*0180*/  LDC.64 R4, c[0x0][0x390] ;  /* 0x0000e400ff047b82 */ /* 0x000e640000000a00 */
[----:B0-----:R-:W-:-:S04]  /*0190*/  IMAD.MOV R13, RZ, RZ, -R7 ;  /* 0x000000ffff0d7224 */ /* 0x001fc800078e0a07 */
[----:B------:R-:W-:-:S04]  /*01a0*/  IMAD R11, R13, R2, RZ ;  /* 0x000000020d0b7224 */ /* 0x000fc800078e02ff */
[----:B------:R-:W-:-:S04]  /*01b0*/  IMAD.HI.U32 R7, R7, R11, R6 ;  /* 0x0000000b07077227 */ /* 0x000fc800078e0006 */
[----:B------:R-:W-:Y:S02]  /*01c0*/  VIADD R6, R0, 0x1 ;  /* 0x0000000100067836 */ /* 0x000fe40000000000 */
[----:B------:R-:W-:Y:S02]  /*01d0*/  IMAD.MOV R11, RZ, RZ, -R12 ;  /* 0x000000ffff0b7224 */ /* 0x000fe400078e0a0c */
[----:B------:R-:W-:-:S04]  /*01e0*/  IMAD.HI.U32 R9, R9, R6, RZ ;  /* 0x0000000609097227 */ /* 0x000fc800078e00ff */
[----:B------:R-:W-:Y:S01]  /*01f0*/  IMAD.HI.U32 R7, R7, R10, RZ ;  /* 0x0000000a07077227 */ /* 0x000fe200078e00ff */
[----:B-1----:R-:W2:Y:S03]  /*0200*/  LDG.E.64 R4, desc[UR4][R4.64] ;  /* 0x0000000404047981 */ /* 0x002ea6000c1e1b00 */
[----:B------:R-:W-:Y:S02]  /*0210*/  IMAD.MOV R9, RZ, RZ, -R9 ;  /* 0x000000ffff097224 */ /* 0x000fe400078e0a09 */
[----:B------:R-:W-:Y:S02]  /*0220*/  IMAD R11, R7, R11, R10 ;  /* 0x0000000b070b7224 */ /* 0x000fe400078e020a */
[----:B------:R-:W-:Y:S02]  /*0230*/  IMAD R10, R3, R9, R6 ;  /* 0x00000009030a7224 */ /* 0x000fe400078e0206 */
[----:B------:R-:W0:Y:S01]  /*0240*/  LDC.64 R6, c[0x0][0x380] ;  /* 0x0000e000ff067b82 */ /* 0x000e220000000a00 */
[----:B------:R-:W-:-:S02]  /*0250*/  ISETP.GT.U32.AND P1, PT, R2, R11, PT ;  /* 0x0000000b0200720c */ /* 0x000fc40003f24070 */
[----:B------:R-:W-:-:S11]  /*0260*/  ISETP.GE.U32.AND P0, PT, R10, R3, PT ;  /* 0x000000030a00720c */ /* 0x000fd60003f06070 */
[----:B------:R-:W-:Y:S02]  /*0270*/  @!P1 IMAD.IADD R11, R11, 0x1, -R2 ;  /* 0x000000010b0b9824 */ /* 0x000fe400078e0a02 */
[----:B------:R-:W-:-:S03]  /*0280*/  @P0 IMAD.IADD R10, R10, 0x1, -R3 ;  /* 0x000000010a0a0824 */ /* 0x000fc600078e0a03 */
[----:B------:R-:W-:Y:S02]  /*0290*/  ISETP.GT.U32.AND P2, PT, R2, R11, PT ;  /* 0x0000000b0200720c */ /* 0x000fe40003f44070 */
[----:B------:R-:W-:Y:S02]  /*02a0*/  ISETP.GE.U32.AND P0, PT, R10, R3, PT ;  /* 0x000000030a00720c */ /* 0x000fe40003f06070 */
[----:B------:R-:W-:Y:S02]  /*02b0*/  ISETP.GE.AND P1, PT, R8, RZ, PT ;  /* 0x000000ff0800720c */ /* 0x000fe40003f26270 */
[----:B------:R-:W-:-:S07]  /*02c0*/  ISETP.NE.AND P3, PT, R3, RZ, PT ;  /* 0x000000ff0300720c */ /* 0x000fce0003f65270 */
[----:B------:R-:W-:Y:S01]  /*02d0*/  @!P2 IMAD.IADD R11, R11, 0x1, -R2 ;  /* 0x000000010b0ba824 */ /* 0x000fe200078e0a02 */
[----:B------:R-:W-:Y:S01]  /*02e0*/  ISETP.NE.U32.AND P2, PT, R3, RZ, PT ;  /* 0x000000ff0300720c */ /* 0x000fe20003f45070 */
[----:B------:R-:W-:Y:S01]  /*02f0*/  @P0 IMAD.IADD R10, R10, 0x1, -R3 ;  /* 0x000000010a0a0824 */ /* 0x000fe200078e0a03 */
[----:B------:R-:W-:Y:S01]  /*0300*/  LOP3.LUT R3, RZ, R3, RZ, 0x33, !PT ;  /* 0x00000003ff037212 */ /* 0x000fe200078e33ff */
[----:B------:R-:W-:-:S03]  /*0310*/  @!P1 IMAD.MOV R11, RZ, RZ, -R11 ;  /* 0x000000ffff0b9224 */ /* 0x000fc600078e0a0b */
[C---:B------:R-:W-:Y:S02]  /*0320*/  SEL R9, R3.reuse, R10, !P2 ;  /* 0x0000000a03097207 */ /* 0x040fe40005000000 */
[----:B------:R-:W-:-:S03]  /*0330*/  SEL R11, R3, R11, !P3 ;  /* 0x0000000b030b7207 */ /* 0x000fc60005800000 */
[----:B0-----:R-:W-:-:S04]  /*0340*/  IMAD.WIDE.U32 R2, R9, 0x8, R6 ;  /* 0x0000000809027825 */ /* 0x001fc800078e0006 */
[----:B------:R-:W-:Y:S02]  /*0350*/  IMAD.WIDE R8, R11, 0x8, R6 ;  /* 0x000000080b087825 */ /* 0x000fe400078e0206 */
[----:B------:R-:W3:Y:S04]  /*0360*/  LDG.E.64 R2, desc[UR4][R2.64] ;  /* 0x0000000402027981 */ /* 0x000ee8000c1e1b00 */
[----:B------:R-:W3:Y:S01]  /*0370*/  LDG.E.64 R6, desc[UR4][R8.64] ;  /* 0x0000000408067981 */ /* 0x000ee2000c1e1b00 */
[----:B------:R-:W-:Y:S01]  /*0380*/  IMAD.MOV.U32 R10, RZ, RZ, 0x1 ;  /* 0x00000001ff0a7424 */ /* 0x000fe200078e00ff */
[----:B--2---:R-:W0:Y:S05]  /*0390*/  MUFU.RCP64H R11, R5 ;  /* 0x00000005000b7308 */ /* 0x004e2a0000001800 */
[----:B0-----:R-:W-:-:S08]  /*03a0*/  DFMA R12, -R4, R10, 1 ;  /* 0x3ff00000040c742b */ /* 0x001fd0000000010a */
[----:B------:R-:W-:-:S08]  /*03b0*/  DFMA R12, R12, R12, R12 ;  /* 0x0000000c0c0c722b */ /* 0x000fd0000000000c */
[----:B------:R-:W-:-:S08]  /*03c0*/  DFMA R12, R10, R12, R10 ;  /* 0x0000000c0a0c722b */ /* 0x000fd0000000000a */
[----:B------:R-:W-:-:S08]  /*03d0*/  DFMA R10, -R4, R12, 1 ;  /* 0x3ff00000040a742b */ /* 0x000fd0000000010c */
[----:B------:R-:W-:Y:S02]  /*03e0*/  DFMA R10, R12, R10, R12 ;  /* 0x0000000a0c0a722b */ /* 0x000fe4000000000c */
[----:B---3--:R-:W-:-:S08]  /*03f0*/  DADD R6, R2, -R6 ;  /* 0x0000000002067229 */ /* 0x008fd00000000806 */
[----:B------:R-:W-:-:S08]  /*0400*/  DMUL R12, R6, R10 ;  /* 0x0000000a060c7228 */ /* 0x000fd00000000000 */
[----:B------:R-:W-:-:S08]  /*0410*/  DFMA R2, -R4, R12, R6 ;  /* 0x0000000c0402722b */ /* 0x000fd00000000106 */
[----:B------:R-:W-:Y:S01]  /*0420*/  DFMA R2, R10, R2, R12 ;  /* 0x000000020a02722b */ /* 0x000fe2000000000c */
[----:B------:R-:W-:-:S09]  /*0430*/  FSETP.GEU.AND P1, PT, |R7|, 6.5827683646048100446e-37, PT ;  /* 0x036000000700780b */ /* 0x000fd20003f2e200 */
[----:B------:R-:W-:-:S05]  /*0440*/  FFMA R8, RZ, R5, R3 ;  /* 0x00000005ff087223 */ /* 0x000fca0000000003 */
[----:B------:R-:W-:-:S13]  /*0450*/  FSETP.GT.AND P0, PT, |R8|, 1.469367938527859385e-39, PT ;  /* 0x001000000800780b */ /* 0x000fda0003f04200 */
[----:B------:R-:W-:Y:S05]  /*0460*/  @P0 BRA P1, `(.L_x_0) ;  /* 0x0000000000080947 */ /* 0x000fea0000800000 */
[----:B------:R-:W-:-:S07]  /*0470*/  MOV R10, 0x490 ;  /* 0x00000490000a7802 */ /* 0x000fce0000000f00 */
[----:B------:R-:W-:Y:S05]  /*0480*/  CALL.REL.NOINC `($__internal_0_$__cuda_sm20_div_rn_f64_full) ;  /* 0x0000000000147944 */ /* 0x000fea0003c00000 */
.L_x_0:
[----:B------:R-:W0:Y:S01]  /*0490*/  LDC.64 R4, c[0x0][0x398] ;  /* 0x0000e600ff047b82 */ /* 0x000e220000000a00 */
[----:B------:R-:W-:Y:S01]  /*04a0*/  DMUL R2, R2, 0.5 ;  /* 0x3fe0000002027828 */ /* 0x000fe20000000000 */
[----:B0-----:R-:W-:-:S06]  /*04b0*/  IMAD.WIDE.U32 R4, R0, 0x8, R4 ;  /* 0x0000000800047825 */ /* 0x001fcc00078e0004 */
[----:B------:R-:W-:Y:S01]  /*04c0*/  STG.E.64 desc[UR4][R4.64], R2 ;  /* 0x0000000204007986 */ /* 0x000fe2000c101b04 */
[----:B------:R-:W-:Y:S05]  /*04d0*/  EXIT ;  /* 0x000000000000794d */ /* 0x000fea0003800000 */
        .weak           $__internal_0_$__cuda_sm20_div_rn_f64_full
        .type           $__internal_0_$__cuda_sm20_div_rn_f64_full,@function
        .size           $__internal_0_$__cuda_sm20_div_rn_f64_full,(.L_x_7 - $__internal_0_$__cuda_sm20_div_rn_f64_full)
$__internal_0_$__cuda_sm20_div_rn_f64_full:
[C---:B------:R-:W-:Y:S01]  /*04e0*/  FSETP.GEU.AND P0, PT, |R5|.reuse, 1.469367938527859385e-39, PT ;  /* 0x001000000500780b */ /* 0x040fe20003f0e200 */
[----:B------:R-:W-:Y:S01]  /*04f0*/  IMAD.MOV.U32 R8, RZ, RZ, 0x1 ;  /* 0x00000001ff087424 */ /* 0x000fe200078e00ff */
[C---:B------:R-:W-:Y:S01]  /*0500*/  LOP3.LUT R2, R5.reuse, 0x800fffff, RZ, 0xc0, !PT ;  /* 0x800fffff05027812 */ /* 0x040fe200078ec0ff */
[----:B------:R-:W-:Y:S01]  /*0510*/  IMAD.MOV.U32 R11, RZ, RZ, 0x1ca00000 ;  /* 0x1ca00000ff0b7424 */ /* 0x000fe200078e00ff */
[----:B------:R-:W-:Y:S02]  /*0520*/  LOP3.LUT R15, R5, 0x7ff00000, RZ, 0xc0, !PT ;  /* 0x7ff00000050f7812 */ /* 0x000fe400078ec0ff */
[----:B------:R-:W-:Y:S01]  /*0530*/  LOP3.LUT R3, R2, 0x3ff00000, RZ, 0xfc, !PT ;  /* 0x3ff0000002037812 */ /* 0x000fe200078efcff */
[----:B------:R-:W-:Y:S01]  /*0540*/  IMAD.MOV.U32 R2, RZ, RZ, R4 ;  /* 0x000000ffff027224 */ /* 0x000fe200078e0004 */
[----:B------:R-:W-:-:S04]  /*0550*/  LOP3.LUT R14, R7, 0x7ff00000, RZ, 0xc0, !PT ;  /* 0x7ff00000070e7812 */ /* 0x000fc800078ec0ff */
[----:B------:R-:W-:Y:S01]  /*0560*/  ISETP.GE.U32.AND P1, PT, R14, R15, PT ;  /* 0x0000000f0e00720c */ /* 0x000fe20003f26070 */
[----:B------:R-:W-:Y:S01]  /*0570*/  @!P0 DMUL R2, R4, 8.98846567431157953865e+307 ;  /* 0x7fe0000004028828 */ /* 0x000fe20000000000 */
[----:B------:R-:W-:-:S05]  /*0580*/  IMAD.MOV.U32 R21, RZ, RZ, R14 ;  /* 0x000000ffff157224 */ /* 0x000fca00078e000e */
[----:B------:R-:W0:Y:S02]  /*0590*/  MUFU.RCP64H R9, R3 ;  /* 0x0000000300097308 */ /* 0x000e240000001800 */
[----:B0-----:R-:W-:-:S08]  /*05a0*/  DFMA R12, R8, -R2, 1 ;  /* 0x3ff00000080c742b */ /* 0x001fd00000000802 */
[----:B------:R-:W-:-:S08]  /*05b0*/  DFMA R12, R12, R12, R12 ;  /* 0x0000000c0c0c722b */ /* 0x000fd0000000000c */
[----:B------:R-:W-:Y:S01]  /*05c0*/  DFMA R12, R8, R12, R8 ;  /* 0x0000000c080c722b */ /* 0x000fe20000000008 */
[----:B------:R-:W-:Y:S01]  /*05d0*/  SEL R9, R11, 0x63400000, !P1 ;  /* 0x634000000b097807 */ /* 0x000fe20004800000 */
[----:B------:R-:W-:Y:S01]  /*05e0*/  IMAD.MOV.U32 R8, RZ, RZ, R6 ;  /* 0x000000ffff087224 */ /* 0x000fe200078e0006 */
[----:B------:R-:W-:Y:S02]  /*05f0*/  FSETP.GEU.AND P1, PT, |R7|, 1.469367938527859385e-39, PT ;  /* 0x001000000700780b */ /* 0x000fe40003f2e200 */
[----:B------:R-:W-:-:S03]  /*0600*/  LOP3.LUT R9, R9, 0x800fffff, R7, 0xf8, !PT ;  /* 0x800fffff09097812 */ /* 0x000fc600078ef807 */
[----:B------:R-:W-:-:S08]  /*0610*/  DFMA R16, R12, -R2, 1 ;  /* 0x3ff000000c10742b */ /* 0x000fd00000000802 */
[----:B------:R-:W-:Y:S01]  /*0620*/  DFMA R12, R12, R16, R12 ;  /* 0x000000100c0c722b */ /* 0x000fe2000000000c */
[----:B------:R-:W-:Y:S10]  /*0630*/  @P1 BRA `(.L_x_1) ;  /* 0x0000000000201947 */ /* 0x000ff40003800000 */
[----:B------:R-:W-:Y:S01]  /*0640*/  LOP3.LUT R17, R5, 0x7ff00000, RZ, 0xc0, !PT ;  /* 0x7ff0000005117812 */ /* 0x000fe200078ec0ff */
[----:B------:R-:W-:-:S03]  /*0650*/  IMAD.MOV.U32 R16, RZ, RZ, RZ ;  /* 0x000000ffff107224 */ /* 0x000fc600078e00ff */
[----:B------:R-:W-:-:S04]  /*0660*/  ISETP.GE.U32.AND P1, PT, R14, R17, PT ;  /* 0x000000110e00720c */ /* 0x000fc80003f26070 */
[----:B------:R-:W-:-:S04]  /*0670*/  SEL R17, R11, 0x63400000, !P1 ;  /* 0x634000000b117807 */ /* 0x000fc80004800000 */
[----:B------:R-:W-:-:S04]  /*0680*/  LOP3.LUT R17, R17, 0x80000000, R7, 0xf8, !PT ;  /* 0x8000000011117812 */ /* 0x000fc800078ef807 */
[----:B------:R-:W-:-:S06]  /*0690*/  LOP3.LUT R17, R17, 0x100000, RZ, 0xfc, !PT ;  /* 0x0010000011117812 */ /* 0x000fcc00078efcff */
[----:B------:R-:W-:-:S10]  /*06a0*/  DFMA R8, R8, 2, -R16 ;  /* 0x400000000808782b */ /* 0x000fd40000000810 */
[----:B------:R-:W-:-:S07]  /*06b0*/  LOP3.LUT R21, R9, 0x7ff00000, RZ, 0xc0, !PT ;  /* 0x7ff0000009157812 */ /* 0x000fce00078ec0ff */
.L_x_1:
[----:B------:R-:W-:Y:S01]  /*06c0*/  IMAD.MOV.U32 R20, RZ, RZ, R15 ;  /* 0x000000ffff147224 */ /* 0x000fe200078e000f */
[----:B------:R-:W-:Y:S01]  /*06d0*/  @!P0 LOP3.LUT R20, R3, 0x7ff00000, RZ, 0xc0, !PT ;  /* 0x7ff0000003148812 */ /* 0x000fe200078ec0ff */
[----:B------:R-:W-:Y:S01]  /*06e0*/  VIADD R15, R21, 0xffffffff ;  /* 0xffffffff150f7836 */ /* 0x000fe20000000000 */
[----:B------:R-:W-:-:S03]  /*06f0*/  DMUL R16, R12, R8 ;  /* 0x000000080c107228 */ /* 0x000fc60000000000 */
[----:B------:R-:W-:Y:S01]  /*0700*/  VIADD R22, R20, 0xffffffff ;  /* 0xffffffff14167836 */ /* 0x000fe20000000000 */
[----:B------:R-:W-:-:S04]  /*0710*/  ISETP.GT.U32.AND P0, PT, R15, 0x7feffffe, PT ;  /* 0x7feffffe0f00780c */ /* 0x000fc80003f04070 */
[----:B------:R-:W-:Y:S01]  /*0720*/  ISETP.GT.U32.OR P0, PT, R22, 0x7feffffe, P0 ;  /* 0x7feffffe1600780c */ /* 0x000fe20000704470 */
[----:B------:R-:W-:-:S08]  /*0730*/  DFMA R18, R16, -R2, R8 ;  /* 0x800000021012722b */ /* 0x000fd00000000008 */
[----:B------:R-:W-:-:S04]  /*0740*/  DFMA R12, R12, R18, R16 ;  /* 0x000000120c0c722b */ /* 0x000fc80000000010 */
[----:B------:R-:W-:Y:S07]  /*0750*/  @P0 BRA `(.L_x_2) ;  /* 0x00000000006c0947 */ /* 0x000fee0003800000 */
[----:B------:R-:W-:-:S04]  /*0760*/  LOP3.LUT R7, R5, 0x7ff00000, RZ, 0xc0, !PT ;  /* 0x7ff0000005077812 */ /* 0x000fc800078ec0ff */
[CC--:B------:R-:W-:Y:S02]  /*0770*/  VIADDMNMX R6, R14.reuse, -R7.reuse, 0xb9600000, !PT ;  /* 0xb96000000e067446 */ /* 0x0c0fe40007800907 */
[----:B------:R-:W-:Y:S02]  /*0780*/  ISETP.GE.U32.AND P0, PT, R14, R7, PT ;  /* 0x000000070e00720c */ /* 0x000fe40003f06070 */
[----:B------:R-:W-:Y:S02]  /*0790*/  VIMNMX R6, PT, PT, R6, 0x46a00000, PT ;  /* 0x46a0000006067848 */ /* 0x000fe40003fe0100 */
[----:B------:R-:W-:-:S05]  /*07a0*/  SEL R11, R11, 0x63400000, !P0 ;  /* 0x634000000b0b7807 */ /* 0x000fca0004000000 */
[----:B------:R-:W-:Y:S02]  /*07b0*/  IMAD.IADD R11, R6, 0x1, -R11 ;  /* 0x00000001060b7824 */ /* 0x000fe400078e0a0b */
[----:B------:R-:W-:Y:S02]  /*07c0*/  IMAD.MOV.U32 R6, RZ, RZ, RZ ;  /* 0x000000ffff067224 */ /* 0x000fe400078e00ff */
[----:B------:R-:W-:-:S06]  /*07d0*/  VIADD R7, R11, 0x7fe00000 ;  /* 0x7fe000000b077836 */ /* 0x000fcc0000000000 */
[----:B------:R-:W-:-:S10]  /*07e0*/  DMUL R14, R12, R6 ;  /* 0x000000060c0e7228 */ /* 0x000fd40000000000 */
[----:B------:R-:W-:-:S13]  /*07f0*/  FSETP.GTU.AND P0, PT, |R15|, 1.469367938527859385e-39, PT ;  /* 0x001000000f00780b */ /* 0x000fda0003f0c200 */
[----:B------:R-:W-:Y:S05]  /*0800*/  @P0 BRA `(.L_x_3) ;  /* 0x0000000000940947 */ /* 0x000fea0003800000 */
[----:B------:R-:W-:Y:S01]  /*0810*/  DFMA R2, R12, -R2, R8 ;  /* 0x800000020c02722b */ /* 0x000fe20000000008 */
[----:B------:R-:W-:-:S09]  /*0820*/  IMAD.MOV.U32 R6, RZ, RZ, RZ ;  /* 0x000000ffff067224 */ /* 0x000fd200078e00ff */
[C---:B------:R-:W-:Y:S02]  /*0830*/  FSETP.NEU.AND P0, PT, R3.reuse, RZ, PT ;  /* 0x000000ff0300720b */ /* 0x040fe40003f0d000 */
[----:B------:R-:W-:-:S04]  /*0840*/  LOP3.LUT R5, R3, 0x80000000, R5, 0x48, !PT ;  /* 0x8000000003057812 */ /* 0x000fc800078e4805 */
[----:B------:R-:W-:-:S07]  /*0850*/  LOP3.LUT R7, R5, R7, RZ, 0xfc, !PT ;  /* 0x0000000705077212 */ /* 0x000fce00078efcff */
[----:B------:R-:W-:Y:S05]  /*0860*/  @!P0 BRA `(.L_x_3) ;  /* 0x00000000007c8947 */ /* 0x000fea0003800000 */
[----:B------:R-:W-:Y:S01]  /*0870*/  IMAD.MOV R3, RZ, RZ, -R11 ;  /* 0x000000ffff037224 */ /* 0x000fe200078e0a0b */
[----:B------:R-:W-:Y:S01]  /*0880*/  DMUL.RP R6, R12, R6 ;  /* 0x000000060c067228 */ /* 0x000fe20000008000 */
[----:B------:R-:W-:-:S06]  /*0890*/  IMAD.MOV.U32 R2, RZ, RZ, RZ ;  /* 0x000000ffff027224 */ /* 0x000fcc00078e00ff */
[----:B------:R-:W-:-:S03]  /*08a0*/  DFMA R2, R14, -R2, R12 ;  /* 0x800000020e02722b */ /* 0x000fc6000000000c */
[----:B------:R-:W-:-:S03]  /*08b0*/  LOP3.LUT R5, R7, R5, RZ, 0x3c, !PT ;  /* 0x0000000507057212 */ /* 0x000fc600078e3cff */
[----:B------:R-:W-:-:S04]  /*08c0*/  IADD3 R2, PT, PT, -R11, -0x43300000, RZ ;  /* 0xbcd000000b027810 */ /* 0x000fc80007ffe1ff */
[----:B------:R-:W-:-:S04]  /*08d0*/  FSETP.NEU.AND P0, PT, |R3|, R2, PT ;  /* 0x000000020300720b */ /* 0x000fc80003f0d200 */
[----:B------:R-:W-:Y:S02]  /*08e0*/  FSEL R14, R6, R14, !P0 ;  /* 0x0000000e060e7208 */ /* 0x000fe40004000000 */
[----:B------:R-:W-:Y:S01]  /*08f0*/  FSEL R15, R5, R15, !P0 ;  /* 0x0000000f050f7208 */ /* 0x000fe20004000000 */
[----:B------:R-:W-:Y:S06]  /*0900*/  BRA `(.L_x_3) ;  /* 0x0000000000547947 */ /* 0x000fec0003800000 */
.L_x_2:
[----:B------:R-:W-:-:S14]  /*0910*/  DSETP.NAN.AND P0, PT, R6, R6, PT ;  /* 0x000000060600722a */ /* 0x000fdc0003f08000 */
[----:B------:R-:W-:Y:S05]  /*0920*/  @P0 BRA `(.L_x_4) ;  /* 0x0000000000440947 */ /* 0x000fea0003800000 */
[----:B------:R-:W-:-:S14]  /*0930*/  DSETP.NAN.AND P0, PT, R4, R4, PT ;  /* 0x000000040400722a */ /* 0x000fdc0003f08000 */
[----:B------:R-:W-:Y:S05]  /*0940*/  @P0 BRA `(.L_x_5) ;  /* 0x0000000000300947 */ /* 0x000fea0003800000 */
[----:B------:R-:W-:Y:S01]  /*0950*/  ISETP.NE.AND P0, PT, R21, R20, PT ;  /* 0x000000141500720c */ /* 0x000fe20003f05270 */
[----:B------:R-:W-:Y:S02]  /*0960*/  IMAD.MOV.U32 R14, RZ, RZ, 0x0 ;  /* 0x00000000ff0e7424 */ /* 0x000fe400078e00ff */
[----:B------:R-:W-:-:S10]  /*0970*/  IMAD.MOV.U32 R15, RZ, RZ, -0x80000 ;  /* 0xfff80000ff0f7424 */ /* 0x000fd400078e00ff */
[----:B------:R-:W-:Y:S05]  /*0980*/  @!P0 BRA `(.L_x_3) ;  /* 0x0000000000348947 */ /* 0x000fea0003800000 */
[----:B------:R-:W-:Y:S02]  /*0990*/  ISETP.NE.AND P0, PT, R21, 0x7ff00000, PT ;  /* 0x7ff000001500780c */ /* 0x000fe40003f05270 */
[----:B------:R-:W-:Y:S02]  /*09a0*/  LOP3.LUT R15, R7, 0x80000000, R5, 0x48, !PT ;  /* 0x80000000070f7812 */ /* 0x000fe400078e4805 */
[----:B------:R-:W-:-:S13]  /*09b0*/  ISETP.EQ.OR P0, PT, R20, RZ, !P0 ;  /* 0x000000ff1400720c */ /* 0x000fda0004702670 */
[----:B------:R-:W-:Y:S01]  /*09c0*/  @P0 LOP3.LUT R2, R15, 0x7ff00000, RZ, 0xfc, !PT ;  /* 0x7ff000000f020812 */ /* 0x000fe200078efcff */
[----:B------:R-:W-:Y:S02]  /*09d0*/  @!P0 IMAD.MOV.U32 R14, RZ, RZ, RZ ;  /* 0x000000ffff0e8224 */ /* 0x000fe400078e00ff */
[----:B------:R-:W-:Y:S02]  /*09e0*/  @P0 IMAD.MOV.U32 R14, RZ, RZ, RZ ;  /* 0x000000ffff0e0224 */ /* 0x000fe400078e00ff */
[----:B------:R-:W-:Y:S01]  /*09f0*/  @P0 IMAD.MOV.U32 R15, RZ, RZ, R2 ;  /* 0x000000ffff0f0224 */ /* 0x000fe200078e0002 */
[----:B------:R-:W-:Y:S06]  /*0a00*/  BRA `(.L_x_3) ;  /* 0x0000000000147947 */ /* 0x000fec0003800000 */
.L_x_5:
[----:B------:R-:W-:Y:S01]  /*0a10*/  LOP3.LUT R15, R5, 0x80000, RZ, 0xfc, !PT ;  /* 0x00080000050f7812 */ /* 0x000fe200078efcff */
[----:B------:R-:W-:Y:S01]  /*0a20*/  IMAD.MOV.U32 R14, RZ, RZ, R4 ;  /* 0x000000ffff0e7224 */ /* 0x000fe200078e0004 */
[----:B------:R-:W-:Y:S06]  /*0a30*/  BRA `(.L_x_3) ;  /* 0x0000000000087947 */ /* 0x000fec0003800000 */
.L_x_4:
[----:B------:R-:W-:Y:S01]  /*0a40*/  LOP3.LUT R15, R7, 0x80000, RZ, 0xfc, !PT ;  /* 0x00080000070f7812 */ /* 0x000fe200078efcff */
[----:B------:R-:W-:-:S07]  /*0a50*/  IMAD.MOV.U32 R14, RZ, RZ, R6 ;  /* 0x000000ffff0e7224 */ /* 0x000fce00078e0006 */
.L_x_3:
[----:B------:R-:W-:Y:S02]  /*0a60*/  IMAD.MOV.U32 R11, RZ, RZ, 0x0 ;  /* 0x00000000ff0b7424 */ /* 0x000fe400078e00ff */
[----:B------:R-:W-:Y:S02]  /*0a70*/  IMAD.MOV.U32 R2, RZ, RZ, R14 ;  /* 0x000000ffff027224 */ /* 0x000fe400078e000e */
[----:B------:R-:W-:Y:S01]  /*0a80*/  IMAD.MOV.U32 R3, RZ, RZ, R15 ;  /* 0x000000ffff037224 */ /* 0x000fe200078e000f */
[----:B------:R-:W-:Y:S06]  /*0a90*/  RET.REL.NODEC R10 `(_Z4diffPdPiS_S_) ;  /* 0xfffffff40a587950 */ /* 0x000fec0003c3ffff */
.L_x_6:
[----:B------:R-:W-:-:S00]  /*0aa0*/  BRA `(.L_x_6) ;  /* 0xfffffffc00fc7947 */ /* 0x000fc0000383ffff */
[----:B------:R-:W-:-:S00]  /*0ab0*/  NOP ;  /* 0x0000000000007918 */ /* 0x000fc00000000000 */
        /* <DEDUP_REMOVED lines=12> */
.L_x_7:


//--------------------- .nv.shared.reserved.0     --------------------------
	.section	.nv.shared.reserved.0,"aw",@nobits
	.weak		__nv_reservedSMEM_offset_0_alias
	.size		__nv_reservedSMEM_offset_0_alias, 0, 64
	.other		__nv_reservedSMEM_offset_0_alias,@"STO_CUDA_RESERVED_SHARED STV_DEFAULT"
__nv_reservedSMEM_offset_0_alias:
	.zero		0
	.zero		64


//--------------------- .nv.constant0._Z4diffPdPiS_S_ --------------------------
	.section	.nv.constant0._Z4diffPdPiS_S_,"a",@progbits
	.sectionflags	@""
	.align	4
.nv.constant0._Z4diffPdPiS_S_:
	.zero		928


//--------------------- SYMBOLS --------------------------

	.type		.nv.reservedSmem.offset0,@object
	.size		.nv.reservedSmem.offset0,0x4
